	.headerflags	@"EF_CUDA_TEXMODE_UNIFIED EF_CUDA_64BIT_ADDRESS EF_CUDA_ACCELERATORS EF_CUDA_SM90 EF_CUDA_VIRTUAL_SM(EF_CUDA_SM90)"
	.elftype	@"ET_EXEC"


//--------------------- .nv.info                  --------------------------
	.section	.nv.info,"",@"SHT_CUDA_INFO"
	.align	4


	//----- nvinfo : EIATTR_REGCOUNT
	.align		4
        /*0000*/ 	.byte	0x04, 0x2f
        /*0002*/ 	.short	(.L_1 - .L_0)
	.align		4
.L_0:
        /*0004*/ 	.word	index@(triton_poi_fused_add_clamp_17)
        /*0008*/ 	.word	0x00000008


	//----- nvinfo : EIATTR_MIN_STACK_SIZE
	.align		4
.L_1:
        /*000c*/ 	.byte	0x04, 0x12
        /*000e*/ 	.short	(.L_3 - .L_2)
	.align		4
.L_2:
        /*0010*/ 	.word	index@(triton_poi_fused_add_clamp_17)
        /*0014*/ 	.word	0x00000000


	//----- nvinfo : EIATTR_FRAME_SIZE
	.align		4
.L_3:
        /*0018*/ 	.byte	0x04, 0x11
        /*001a*/ 	.short	(.L_5 - .L_4)
	.align		4
.L_4:
        /*001c*/ 	.word	index@(triton_poi_fused_add_clamp_17)
        /*0020*/ 	.word	0x00000000


	//----- nvinfo : EIATTR_MIN_STACK_SIZE
	.align		4
.L_5:
        /*0024*/ 	.byte	0x04, 0x12
        /*0026*/ 	.short	(.L_7 - .L_6)
	.align		4
.L_6:
        /*0028*/ 	.word	index@(triton_poi_fused_add_clamp_17)
        /*002c*/ 	.word	0x00000000
.L_7:


//--------------------- .nv.info.triton_poi_fused_add_clamp_17 --------------------------
	.section	.nv.info.triton_poi_fused_add_clamp_17,"",@"SHT_CUDA_INFO"
	.sectionflags	@""
	.align	4


	//----- nvinfo : EIATTR_CUDA_API_VERSION
	.align		4
        /*0000*/ 	.byte	0x04, 0x37
        /*0002*/ 	.short	(.L_9 - .L_8)
.L_8:
        /*0004*/ 	.word	0x0000007c


	//----- nvinfo : EIATTR_KPARAM_INFO
	.align		4
.L_9:
        /*0008*/ 	.byte	0x04, 0x17
        /*000a*/ 	.short	(.L_11 - .L_10)
.L_10:
        /*000c*/ 	.word	0x00000000
        /*0010*/ 	.short	0x0001
        /*0012*/ 	.short	0x0008
        /*0014*/ 	.byte	0x00, 0xf0, 0x11, 0x00


	//----- nvinfo : EIATTR_KPARAM_INFO
	.align		4
.L_11:
        /*0018*/ 	.byte	0x04, 0x17
        /*001a*/ 	.short	(.L_13 - .L_12)
.L_12:
        /*001c*/ 	.word	0x00000000
        /*0020*/ 	.short	0x0000
        /*0022*/ 	.short	0x0000
        /*0024*/ 	.byte	0x00, 0xf4, 0x21, 0x00


	//----- nvinfo : EIATTR_SPARSE_MMA_MASK
	.align		4
.L_13:
        /*0028*/ 	.byte	0x03, 0x50
        /*002a*/ 	.short	0x0000


	//----- nvinfo : EIATTR_MAXREG_COUNT
	.align		4
        /*002c*/ 	.byte	0x03, 0x1b
        /*002e*/ 	.short	0x00ff


	//----- nvinfo : EIATTR_EXIT_INSTR_OFFSETS
	.align		4
        /*0030*/ 	.byte	0x04, 0x1c
        /*0032*/ 	.short	(.L_15 - .L_14)


	//   ....[0]....
.L_14:
        /*0034*/ 	.word	0x00000110


	//   ....[1]....
        /*0038*/ 	.word	0x00000140


	//----- nvinfo : EIATTR_REQNTID
	.align		4
.L_15:
        /*003c*/ 	.byte	0x04, 0x10
        /*003e*/ 	.short	(.L_17 - .L_16)
.L_16:
        /*0040*/ 	.word	0x00000080
        /*0044*/ 	.word	0x00000001
        /*0048*/ 	.word	0x00000001


	//----- nvinfo : EIATTR_CBANK_PARAM_SIZE
	.align		4
.L_17:
        /*004c*/ 	.byte	0x03, 0x19
        /*004e*/ 	.short	0x000c


	//----- nvinfo : EIATTR_PARAM_CBANK
	.align		4
        /*0050*/ 	.byte	0x04, 0x0a
        /*0052*/ 	.short	(.L_19 - .L_18)
	.align		4
.L_18:
        /*0054*/ 	.word	index@(.nv.constant0.triton_poi_fused_add_clamp_17)
        /*0058*/ 	.short	0x0210
        /*005a*/ 	.short	0x000c


	//----- nvinfo : EIATTR_SW_WAR
	.align		4
.L_19:
        /*005c*/ 	.byte	0x04, 0x36
        /*005e*/ 	.short	(.L_21 - .L_20)
.L_20:
        /*0060*/ 	.word	0x00000008
.L_21:


//--------------------- .nv.callgraph             --------------------------
	.section	.nv.callgraph,"",@"SHT_CUDA_CALLGRAPH"
	.align	4
	.sectionentsize	8
	.align		4
        /*0000*/ 	.word	0x00000000
	.align		4
        /*0004*/ 	.word	0xffffffff
	.align		4
        /*0008*/ 	.word	0x00000000
	.align		4
        /*000c*/ 	.word	0xfffffffe
	.align		4
        /*0010*/ 	.word	0x00000000
	.align		4
        /*0014*/ 	.word	0xfffffffd
	.align		4
        /*0018*/ 	.word	0x00000000
	.align		4
        /*001c*/ 	.word	0xfffffffc


//--------------------- .text.triton_poi_fused_add_clamp_17 --------------------------
	.section	.text.triton_poi_fused_add_clamp_17,"ax",@progbits
	.align	128
        .global         triton_poi_fused_add_clamp_17
        .type           triton_poi_fused_add_clamp_17,@function
        .size           triton_poi_fused_add_clamp_17,(.L_x_1 - triton_poi_fused_add_clamp_17)
        .other          triton_poi_fused_add_clamp_17,@"STO_CUDA_ENTRY STV_DEFAULT"
triton_poi_fused_add_clamp_17:
.text.triton_poi_fused_add_clamp_17:
[----:B------:R-:W0:Y:S02]  /*0000*/  LDC R1, c[0x0][0x28] ;  /* 0x00000a00ff017b82 */ /* 0x000e240000000800 */
[----:B------:R-:W1:Y:S01]  /*0010*/  S2R R0, SR_TID.X ;  /* 0x0000000000007919 */ /* 0x000e620000002100 */
[----:B------:R-:W-:Y:S01]  /*0020*/  IMAD.MOV.U32 R5, RZ, RZ, 0x3e800000 ;  /* 0x3e800000ff057424 */ /* 0x000fe200078e00ff */
[----:B------:R-:W2:Y:S01]  /*0030*/  S2R R3, SR_CTAID.X ;  /* 0x0000000000037919 */ /* 0x000ea20000002500 */
[----:B-1----:R-:W-:-:S05]  /*0040*/  LOP3.LUT R0, R0, 0x7f, RZ, 0xc0, !PT ;  /* 0x0000007f00007812 */ /* 0x002fca00078ec0ff */
[----:B--2---:R-:W-:-:S05]  /*0050*/  IMAD R3, R3, 0x80, R0 ;  /* 0x0000008003037824 */ /* 0x004fca00078e0200 */
[----:B------:R-:W-:Y:S02]  /*0060*/  I2FP.F32.S32 R0, R3 ;  /* 0x0000000300007245 */ /* 0x000fe40000201400 */
[----:B------:R-:W-:-:S03]  /*0070*/  ISETP.GE.AND P0, PT, R3, 0x400, PT ;  /* 0x000004000300780c */ /* 0x000fc60003f06270 */
[----:B------:R-:W-:-:S04]  /*0080*/  FADD R0, R0, 0.5 ;  /* 0x3f00000000007421 */ /* 0x000fc80000000000 */
[----:B------:R-:W-:Y:S02]  /*0090*/  FFMA R0, R0, R5, -0.5 ;  /* 0xbf00000000007423 */ /* 0x000fe40000000005 */
[----:B------:R-:W1:Y:S03]  /*00a0*/  LDC.64 R4, c[0x0][0x210] ;  /* 0x00008400ff047b82 */ /* 0x000e660000000a00 */
[----:B------:R-:W-:-:S06]  /*00b0*/  FMNMX R0, RZ, R0, !PT ;  /* 0x00000000ff007209 */ /* 0x000fcc0007800000 */
[----:B------:R-:W2:Y:S02]  /*00c0*/  F2I.TRUNC.NTZ R0, R0 ;  /* 0x0000000000007305 */ /* 0x000ea4000020f100 */
[----:B--2---:R-:W-:Y:S01]  /*00d0*/  VIMNMX R2, R0, 0xfe, PT ;  /* 0x000000fe00027848 */ /* 0x004fe20003fe0100 */
[----:B-1----:R-:W-:-:S04]  /*00e0*/  IMAD.WIDE R4, R3, 0x8, R4 ;  /* 0x0000000803047825 */ /* 0x002fc800078e0204 */
[----:B------:R-:W-:-:S05]  /*00f0*/  VIADD R2, R2, 0x1 ;  /* 0x0000000102027836 */ /* 0x000fca0000000000 */
[----:B------:R-:W-:Y:S01]  /*0100*/  SHF.R.S32.HI R3, RZ, 0x1f, R2 ;  /* 0x0000001fff037819 */ /* 0x000fe20000011402 */
[----:B------:R-:W-:Y:S06]  /*0110*/  @P0 EXIT ;  /* 0x000000000000094d */ /* 0x000fec0003800000 */
[----:B------:R-:W-:Y:S02]  /*0120*/  ULDC.64 UR4, c[0x0][0x208] ;  /* 0x0000820000047ab9 */ /* 0x000fe40000000a00 */
[----:B------:R-:W-:Y:S01]  /*0130*/  STG.E.64 desc[UR4][R4.64], R2 ;  /* 0x0000000204007986 */ /* 0x000fe2000c101b04 */
[----:B------:R-:W-:Y:S05]  /*0140*/  EXIT ;  /* 0x000000000000794d */ /* 0x000fea0003800000 */
.L_x_0:
[----:B------:R-:W-:-:S00]  /*0150*/  BRA `(.L_x_0) ;  /* 0xfffffffc00fc7947 */ /* 0x000fc0000383ffff */
[----:B------:R-:W-:-:S00]  /*0160*/  NOP ;  /* 0x0000000000007918 */ /* 0x000fc00000000000 */
        /* <DEDUP_REMOVED lines=9> */
.L_x_1:


//--------------------- .nv.constant0.triton_poi_fused_add_clamp_17 --------------------------
	.section	.nv.constant0.triton_poi_fused_add_clamp_17,"a",@progbits
	.sectionflags	@""
	.align	4
.nv.constant0.triton_poi_fused_add_clamp_17:
	.zero		540
